//
// Generated by NVIDIA NVVM Compiler
//
// Compiler Build ID: CL-36424714
// Cuda compilation tools, release 13.0, V13.0.88
// Based on NVVM 20.0.0
//

.version 9.0
.target sm_100
.address_size 64

	// .globl	_Z4VectPii

.visible .entry _Z4VectPii(
	.param .u64 .ptr .align 1 _Z4VectPii_param_0,
	.param .u32 _Z4VectPii_param_1
)
{
	.reg .pred 	%p<2>;
	.reg .b32 	%r<6>;
	.reg .b64 	%rd<5>;

	ld.param.u64 	%rd1, [_Z4VectPii_param_0];
	ld.param.u32 	%r2, [_Z4VectPii_param_1];
	mov.u32 	%r3, %ntid.x;
	mov.u32 	%r4, %ctaid.x;
	mov.u32 	%r5, %tid.x;
	mad.lo.s32 	%r1, %r3, %r4, %r5;
	setp.ge.s32 	%p1, %r1, %r2;
	@%p1 bra 	$L__BB0_2;
	cvta.to.global.u64 	%rd2, %rd1;
	mul.wide.s32 	%rd3, %r1, 4;
	add.s64 	%rd4, %rd2, %rd3;
	st.global.u32 	[%rd4], %r1;
$L__BB0_2:
	ret;

}


// ===== COMPILED SASS (sm_100) =====

	.target	sm_100

	.elftype	@"ET_EXEC"


//--------------------- .note.nv.tkinfo           --------------------------
	.section	.note.nv.tkinfo,"",@"SHT_NOTE"
	.sectionflags	@"SHF_NOTE_NV_TKINFO"
	.tkinfo
        /*0018*/ 	.word	0x00000002
        /*0030*/ 	.string	""
        /*0030*/ 	.string	"ptxas"
        /*0030*/ 	.string	"Cuda compilation tools, release 13.0, V13.0.88"
        /*0030*/ 	.string	"Build cuda_13.0.r13.0/compiler.36424714_0"
        /*0030*/ 	.string	"-arch sm_100 -m 64 "



//--------------------- .note.nv.cuinfo           --------------------------
	.section	.note.nv.cuinfo,"",@"SHT_NOTE"
	.sectionflags	@"SHF_NOTE_NV_CUINFO"
        /*0018*/ 	.short	0x0002
        /*001a*/ 	.short	0x0064
        /*001c*/ 	.short	0x0082
	.zero		2


//--------------------- .nv.info                  --------------------------
	.section	.nv.info,"",@"SHT_CUDA_INFO"
	.align	4


	//----- nvinfo : EIATTR_REGCOUNT
	.align		4
        /*0000*/ 	.byte	0x04, 0x2f
        /*0002*/ 	.short	(.L_1 - .L_0)
	.align		4
.L_0:
        /*0004*/ 	.word	index@(_Z4VectPii)
        /*0008*/ 	.word	0x00000008


	//----- nvinfo : EIATTR_FRAME_SIZE
	.align		4
.L_1:
        /*000c*/ 	.byte	0x04, 0x11
        /*000e*/ 	.short	(.L_3 - .L_2)
	.align		4
.L_2:
        /*0010*/ 	.word	index@(_Z4VectPii)
        /*0014*/ 	.word	0x00000000


	//----- nvinfo : EIATTR_MIN_STACK_SIZE
	.align		4
.L_3:
        /*0018*/ 	.byte	0x04, 0x12
        /*001a*/ 	.short	(.L_5 - .L_4)
	.align		4
.L_4:
        /*001c*/ 	.word	index@(_Z4VectPii)
        /*0020*/ 	.word	0x00000000
.L_5:


//--------------------- .nv.compat                --------------------------
	.section	.nv.compat,"",@"SHT_CUDA_COMPAT_INFO"
	.align	4
        /*0000*/ 	.byte	0x02, 0x09, 0x00, 0x00, 0x02, 0x02, 0x01, 0x00, 0x02, 0x05, 0x05, 0x00, 0x03, 0x07, 0x01, 0x01
        /*0010*/ 	.byte	0x02, 0x03, 0x00, 0x00, 0x02, 0x06, 0x01, 0x00, 0x04, 0x0b, 0x08, 0x00, 0x09, 0x00, 0x00, 0x00
        /*0020*/ 	.byte	0x00, 0x00, 0x00, 0x00


//--------------------- .nv.info._Z4VectPii       --------------------------
	.section	.nv.info._Z4VectPii,"",@"SHT_CUDA_INFO"
	.sectionflags	@""
	.align	4


	//----- nvinfo : EIATTR_CUDA_API_VERSION
	.align		4
        /*0000*/ 	.byte	0x04, 0x37
        /*0002*/ 	.short	(.L_7 - .L_6)
.L_6:
        /*0004*/ 	.word	0x00000082


	//----- nvinfo : EIATTR_KPARAM_INFO
	.align		4
.L_7:
        /*0008*/ 	.byte	0x04, 0x17
        /*000a*/ 	.short	(.L_9 - .L_8)
.L_8:
        /*000c*/ 	.word	0x00000000
        /*0010*/ 	.short	0x0001
        /*0012*/ 	.short	0x0008
        /*0014*/ 	.byte	0x00, 0xf0, 0x11, 0x00


	//----- nvinfo : EIATTR_KPARAM_INFO
	.align		4
.L_9:
        /*0018*/ 	.byte	0x04, 0x17
        /*001a*/ 	.short	(.L_11 - .L_10)
.L_10:
        /*001c*/ 	.word	0x00000000
        /*0020*/ 	.short	0x0000
        /*0022*/ 	.short	0x0000
        /*0024*/ 	.byte	0x00, 0xf5, 0x21, 0x00


	//----- nvinfo : EIATTR_SPARSE_MMA_MASK
	.align		4
.L_11:
        /*0028*/ 	.byte	0x03, 0x50
        /*002a*/ 	.short	0x0000


	//----- nvinfo : EIATTR_MAXREG_COUNT
	.align		4
        /*002c*/ 	.byte	0x03, 0x1b
        /*002e*/ 	.short	0x00ff


	//----- nvinfo : EIATTR_MERCURY_ISA_VERSION
	.align		4
        /*0030*/ 	.byte	0x03, 0x5f
        /*0032*/ 	.short	0x0101


	//----- nvinfo : EIATTR_VRC_CTA_INIT_COUNT
	.align		4
        /*0034*/ 	.byte	0x02, 0x4a
	.zero		1
	.zero		1


	//----- nvinfo : EIATTR_EXIT_INSTR_OFFSETS
	.align		4
        /*0038*/ 	.byte	0x04, 0x1c
        /*003a*/ 	.short	(.L_13 - .L_12)


	//   ....[0]....
.L_12:
        /*003c*/ 	.word	0x00000070


	//   ....[1]....
        /*0040*/ 	.word	0x000000c0


	//----- nvinfo : EIATTR_CBANK_PARAM_SIZE
	.align		4
.L_13:
        /*0044*/ 	.byte	0x03, 0x19
        /*0046*/ 	.short	0x000c


	//----- nvinfo : EIATTR_PARAM_CBANK
	.align		4
        /*0048*/ 	.byte	0x04, 0x0a
        /*004a*/ 	.short	(.L_15 - .L_14)
	.align		4
.L_14:
        /*004c*/ 	.word	index@(.nv.constant0._Z4VectPii)
        /*0050*/ 	.short	0x0380
        /*0052*/ 	.short	0x000c


	//----- nvinfo : EIATTR_SW_WAR
	.align		4
.L_15:
        /*0054*/ 	.byte	0x04, 0x36
        /*0056*/ 	.short	(.L_17 - .L_16)
.L_16:
        /*0058*/ 	.word	0x00000008
.L_17:


//--------------------- .nv.callgraph             --------------------------
	.section	.nv.callgraph,"",@"SHT_CUDA_CALLGRAPH"
	.align	4
	.sectionentsize	8
	.align		4
        /*0000*/ 	.word	0x00000000
	.align		4
        /*0004*/ 	.word	0xffffffff
	.align		4
        /*0008*/ 	.word	0x00000000
	.align		4
        /*000c*/ 	.word	0xfffffffe
	.align		4
        /*0010*/ 	.word	0x00000000
	.align		4
        /*0014*/ 	.word	0xfffffffd
	.align		4
        /*0018*/ 	.word	0x00000000
	.align		4
        /*001c*/ 	.word	0xfffffffc


//--------------------- .text._Z4VectPii          --------------------------
	.section	.text._Z4VectPii,"ax",@progbits
	.align	128
        .global         _Z4VectPii
        .type           _Z4VectPii,@function
        .size           _Z4VectPii,(.L_x_1 - _Z4VectPii)
        .other          _Z4VectPii,@"STO_CUDA_ENTRY STV_DEFAULT"
_Z4VectPii:
.text._Z4VectPii:
[----:B------:R-:W-:Y:S01]  /*0000*/  LDC R1, c[0x0][0x37c] ;  /* 0x0000df00ff017b82 */ /* 0x000fe20000000800 */
[----:B------:R-:W0:Y:S01]  /*0010*/  S2R R5, SR_CTAID.X ;  /* 0x0000000000057919 */ /* 0x000e220000002500 */
[----:B------:R-:W0:Y:S01]  /*0020*/  LDCU UR4, c[0x0][0x360] ;  /* 0x00006c00ff0477ac */ /* 0x000e220008000800 */
[----:B------:R-:W0:Y:S01]  /*0030*/  S2R R0, SR_TID.X ;  /* 0x0000000000007919 */ /* 0x000e220000002100 */
[----:B------:R-:W1:Y:S01]  /*0040*/  LDCU UR5, c[0x0][0x388] ;  /* 0x00007100ff0577ac */ /* 0x000e620008000800 */
[----:B0-----:R-:W-:-:S05]  /*0050*/  IMAD R5, R5, UR4, R0 ;  /* 0x0000000405057c24 */ /* 0x001fca000f8e0200 */
[----:B-1----:R-:W-:-:S13]  /*0060*/  ISETP.GE.AND P0, PT, R5, UR5, PT ;  /* 0x0000000505007c0c */ /* 0x002fda000bf06270 */
[----:B------:R-:W-:Y:S05]  /*0070*/  @P0 EXIT ;  /* 0x000000000000094d */ /* 0x000fea0003800000 */
[----:B------:R-:W0:Y:S01]  /*0080*/  LDC.64 R2, c[0x0][0x380] ;  /* 0x0000e000ff027b82 */ /* 0x000e220000000a00 */
[----:B------:R-:W1:Y:S01]  /*0090*/  LDCU.64 UR4, c[0x0][0x358] ;  /* 0x00006b00ff0477ac */ /* 0x000e620008000a00 */
[----:B0-----:R-:W-:-:S05]  /*00a0*/  IMAD.WIDE R2, R5, 0x4, R2 ;  /* 0x0000000405027825 */ /* 0x001fca00078e0202 */
[----:B-1----:R-:W-:Y:S01]  /*00b0*/  STG.E desc[UR4][R2.64], R5 ;  /* 0x0000000502007986 */ /* 0x002fe2000c101904 */
[----:B------:R-:W-:Y:S05]  /*00c0*/  EXIT ;  /* 0x000000000000794d */ /* 0x000fea0003800000 */
.L_x_0:
[----:B------:R-:W-:-:S00]  /*00d0*/  BRA `(.L_x_0) ;  /* 0xfffffffc00fc7947 */ /* 0x000fc0000383ffff */
[----:B------:R-:W-:-:S00]  /*00e0*/  NOP ;  /* 0x0000000000007918 */ /* 0x000fc00000000000 */
        /* <DEDUP_REMOVED lines=9> */
.L_x_1:


//--------------------- .nv.shared.reserved.0     --------------------------
	.section	.nv.shared.reserved.0,"aw",@nobits
	.weak		__nv_reservedSMEM_offset_0_alias
	.size		__nv_reservedSMEM_offset_0_alias, 0, 64
	.other		__nv_reservedSMEM_offset_0_alias,@"STO_CUDA_RESERVED_SHARED STV_DEFAULT"
__nv_reservedSMEM_offset_0_alias:
	.zero		0
	.zero		64


//--------------------- .nv.constant0._Z4VectPii  --------------------------
	.section	.nv.constant0._Z4VectPii,"a",@progbits
	.sectionflags	@""
	.align	4
.nv.constant0._Z4VectPii:
	.zero		908


//--------------------- SYMBOLS --------------------------

	.type		.nv.reservedSmem.offset0,@object
	.size		.nv.reservedSmem.offset0,0x4
